.version 8.0
.target sm_90
.address_size 64

.extern .shared .align 16 .b8 gsmem[];

.entry sum_fn(
  .param .u64 iptr,
  .param .u64 optr,
  .param .u32 xnumel,
  .param .u32 rnumel
)
.maxntid 128
{
  .reg .pred %p<50>;
  .reg .b16 %rs<18>;
  .reg .b32 %r<102>;
  .reg .f32 %f<58>;
  .reg .b64 %rd<47>;

  .reg .b32 %blk_id, %blk_id_x2, %r_xnumel, %r_rnumel;
  .reg .b32 %thread_id, %thread_id_x4, %lane_id;
  .reg .b32 %smbase;
  .reg .b32 %tid_b0;
  .reg .b64 %r_iptr, %r_optr;

  ld.param.u64 %r_iptr, [iptr];
  ld.param.u64 %r_optr, [optr];

  mov.u32 %blk_id, %ctaid.x;
  shl.b32 %blk_id_x2, %blk_id, 1;

  ld.param.u32 %r_xnumel, [xnumel];
  ld.param.u32 %r_rnumel, [rnumel];

  mov.u32 %thread_id, %tid.x;
  and.b32 %lane_id, %thread_id, 31;

  mov.b32 %r34, %thread_id;
  or.b32 %r35, %thread_id, 128;
  or.b32 %r36, %thread_id, 128 * 2;
  or.b32 %r37, %thread_id, 128 * 3;
  or.b32 %r38, %thread_id, 128 * 4;
  or.b32 %r39, %thread_id, 128 * 5;
  or.b32 %r40, %thread_id, 128 * 6;
  or.b32 %r41, %thread_id, 128 * 7;

  mov.u32 %smbase, gsmem;
  and.b32 %tid_b0, %thread_id, 1;
  or.b32 %r33, %blk_id_x2, %tid_b0; // xidx?

  shl.b32 %r42, %tid_b0, 2;
  add.s32 %r44, %smbase, %r42;

  shl.b32 %thread_id_x4, %thread_id, 2;

  // first row start address
  // iptr + blk_id_x2 * r_numel * 4
  .reg .s32 %rnumel_x8;
  .reg.b64 %first_row_start_off;
  .reg .b64 %first_row_start_addr;
  mul.lo.s32 %rnumel_x8, %r_rnumel, 8;
  mul.wide.s32 %first_row_start_off, %rnumel_x8, %blk_id;
  add.s64 %first_row_start_addr, %first_row_start_off, %r_iptr;

  // row0 elem0
  mul.wide.s32 %rd38, %r34, 4;
  add.s64 %rd1, %first_row_start_addr, %rd38;
  ld.global.b32 %r2, [%rd1];
  mov.b32 %f1, %r2;

  // row0 elem1
  mul.wide.s32 %rd39, %r35, 4;
  mul.wide.s32 %rd40, %r36, 4;
  mul.wide.s32 %rd41, %r37, 4;
  mul.wide.s32 %rd42, %r38, 4;
  mul.wide.s32 %rd43, %r39, 4;
  mul.wide.s32 %rd44, %r40, 4;
  mul.wide.s32 %rd45, %r41, 4;

  add.s64 %rd2, %first_row_start_addr, %rd39;
  add.s64 %rd3, %first_row_start_addr, %rd40;
  add.s64 %rd4, %first_row_start_addr, %rd41;
  add.s64 %rd5, %first_row_start_addr, %rd42;
  add.s64 %rd6, %first_row_start_addr, %rd43;
  add.s64 %rd7, %first_row_start_addr, %rd44;
  add.s64 %rd8, %first_row_start_addr, %rd45;

  ld.global.b32 %r3, [%rd2];
  ld.global.b32 %r4, [%rd3];
  ld.global.b32 %r5, [%rd4];
  ld.global.b32 %r6, [%rd5];
  ld.global.b32 %r7, [%rd6];
  ld.global.b32 %r8, [%rd7];
  ld.global.b32 %r9, [%rd8];

  mov.b32 %f2, %r3;
  mov.b32 %f3, %r4;
  mov.b32 %f4, %r5;
  mov.b32 %f5, %r6;
  mov.b32 %f6, %r7;
  mov.b32 %f7, %r8;
  mov.b32 %f8, %r9;

  // second row start address
  .reg.s64 %second_row_start_addr;
  add.s64 %second_row_start_addr, %first_row_start_addr, 1024 * 4;

  // row1, elem0
  add.s64 %rd9, %second_row_start_addr, %rd38;
  ld.global.b32 %r10, [%rd9];
  mov.b32 %f9, %r10;

  add.s64 %rd10, %second_row_start_addr, %rd39;
  add.s64 %rd11, %second_row_start_addr, %rd40;
  add.s64 %rd12, %second_row_start_addr, %rd41;
  add.s64 %rd13, %second_row_start_addr, %rd42;
  add.s64 %rd14, %second_row_start_addr, %rd43;
  add.s64 %rd15, %second_row_start_addr, %rd44;
  add.s64 %rd16, %second_row_start_addr, %rd45;

  ld.global.b32 %r11, [%rd10];
  ld.global.b32 %r12, [%rd11];
  ld.global.b32 %r13, [%rd12];
  ld.global.b32 %r14, [%rd13];
  ld.global.b32 %r15, [%rd14];
  ld.global.b32 %r16, [%rd15];
  ld.global.b32 %r17, [%rd16];

  mov.b32 %f10, %r11;
  mov.b32 %f11, %r12;
  mov.b32 %f12, %r13;
  mov.b32 %f13, %r14;
  mov.b32 %f14, %r15;
  mov.b32 %f15, %r16;
  mov.b32 %f16, %r17;

  .reg.f32 %thread_sum;
  add.f32 %thread_sum, %f1, %f2;
  add.f32 %thread_sum, %thread_sum, %f3;
  add.f32 %thread_sum, %thread_sum, %f4;
  add.f32 %thread_sum, %thread_sum, %f5;
  add.f32 %thread_sum, %thread_sum, %f6;
  add.f32 %thread_sum, %thread_sum, %f7;
  add.f32 %thread_sum, %thread_sum, %f8;

  // 5 rounds of butterfly shuffle for row0
  .reg.f32 %warp_sum;
  mov.f32 %warp_sum, %thread_sum;

  mov.b32 %r75, %warp_sum;
  shfl.sync.bfly.b32 %r76, %r75, 16, 31, -1;
  mov.b32 %f31, %r76;
  add.f32 %warp_sum, %warp_sum, %f31;

  mov.b32 %r75, %warp_sum;
  shfl.sync.bfly.b32 %r76, %r75, 8, 31, -1;
  mov.b32 %f31, %r76;
  add.f32 %warp_sum, %warp_sum, %f31;

  mov.b32 %r75, %warp_sum;
  shfl.sync.bfly.b32 %r76, %r75, 4, 31, -1;
  mov.b32 %f31, %r76;
  add.f32 %warp_sum, %warp_sum, %f31;

  mov.b32 %r75, %warp_sum;
  shfl.sync.bfly.b32 %r76, %r75, 2, 31, -1;
  mov.b32 %f31, %r76;
  add.f32 %warp_sum, %warp_sum, %f31;

  mov.b32 %r75, %warp_sum;
  shfl.sync.bfly.b32 %r76, %r75, 1, 31, -1;
  mov.b32 %f31, %r76;
  add.f32 %warp_sum, %warp_sum, %f31;

  mov.f32 %f40, %warp_sum;

  .reg.f32 %thread_sum_2;
  add.f32 %thread_sum_2, %f9, %f10;
  add.f32 %thread_sum_2, %thread_sum_2, %f11;
  add.f32 %thread_sum_2, %thread_sum_2, %f12;
  add.f32 %thread_sum_2, %thread_sum_2, %f13;
  add.f32 %thread_sum_2, %thread_sum_2, %f14;
  add.f32 %thread_sum_2, %thread_sum_2, %f15;
  add.f32 %thread_sum_2, %thread_sum_2, %f16;

  // 5 rounds of warp shuffle for row1
  .reg.f32 %warp_sum_2;
  mov.f32 %warp_sum_2, %thread_sum_2;

  mov.b32 %r75, %warp_sum_2;
  shfl.sync.bfly.b32 %r76, %r75, 16, 31, -1;
  mov.b32 %f31, %r76;
  add.f32 %warp_sum_2, %warp_sum_2, %f31;

  mov.b32 %r75, %warp_sum_2;
  shfl.sync.bfly.b32 %r76, %r75, 8, 31, -1;
  mov.b32 %f31, %r76;
  add.f32 %warp_sum_2, %warp_sum_2, %f31;

  mov.b32 %r75, %warp_sum_2;
  shfl.sync.bfly.b32 %r76, %r75, 4, 31, -1;
  mov.b32 %f31, %r76;
  add.f32 %warp_sum_2, %warp_sum_2, %f31;

  mov.b32 %r75, %warp_sum_2;
  shfl.sync.bfly.b32 %r76, %r75, 2, 31, -1;
  mov.b32 %f31, %r76;
  add.f32 %warp_sum_2, %warp_sum_2, %f31;

  mov.b32 %r75, %warp_sum_2;
  shfl.sync.bfly.b32 %r76, %r75, 1, 31, -1;
  mov.b32 %f31, %r76;
  add.f32 %warp_sum_2, %warp_sum_2, %f31;

  mov.f32 %f50, %warp_sum_2;

  // in each warp, lann0 takes the responsibility to write
  // the two warp sums to the shared memory
  setp.eq.s32 %p17, %lane_id, 0;

  .reg.u32 %warp_id;
  shr.u32 %warp_id, %thread_id, 5;
  shl.b32 %r96, %warp_id, 2;
  add.s32 %r18, %smbase, %r96;
  mov.b32 %r19, %f40;
  @%p17 st.shared.b32 [%r18], %r19;

  add.s32 %r20, %r18, 16;
  mov.b32 %r21, %f50;
  @%p17 st.shared.b32 [%r20], %r21;
  bar.sync 0;

  // each thread block only has 2 * 4 elements left to sum.
  // So we only need 8 threads to do the work.
  setp.lt.s32 %p19, %thread_id, 8;

  shl.b32 %r97, %thread_id, 2;
  add.s32 %r23, %smbase, %r97;
  @%p19 ld.shared.b32 %r22, [%r23];
  mov.b32 %f51, %r22;

  // do 2 rounds of butterfly shuffle
  shfl.sync.bfly.b32 %r98, %r22, 2, 31, -1;
  mov.b32 %f52, %r98;
  add.f32 %f53, %f51, %f52;

  mov.b32 %r99, %f53;
  shfl.sync.bfly.b32 %r100, %r99, 1, 31, -1;
  mov.b32 %f54, %r100;
  add.f32 %f55, %f53, %f54;

  // 4 threads become a group. The 0th takes the responsibility to write
  // the result to the shared memory
  and.b32 %r101, %thread_id, 3;
  setp.eq.s32 %p47, %r101, 0;

  and.pred %p20, %p19, %p47;
  mov.b32 %r25, %f55;

  @%p20 st.shared.b32 [%r23], %r25;
  bar.sync 0;

  ld.shared.f32 %f56, [gsmem];
  ld.shared.f32 %f57, [gsmem + 16];
  bar.sync 0;
  st.shared.v2.f32 [gsmem], {%f56, %f57};
  bar.sync 0;

  setp.lt.s32 %p48, %r33, %r_xnumel; // xidx < xnumel

  ld.shared.u32 %r26, [%r44];
  mul.wide.s32 %rd46, %r33, 4;
  add.s64 %rd17, %r_optr, %rd46;
  setp.lt.u32 %p49, %thread_id, 2;
  and.pred %p21, %p49, %p48;
  @%p21 st.global.b32 [%rd17], %r26;

  ret;
}


// ===== COMPILED SASS (sm_100) =====

	.target	sm_100

	.elftype	@"ET_EXEC"


//--------------------- .note.nv.tkinfo           --------------------------
	.section	.note.nv.tkinfo,"",@"SHT_NOTE"
	.sectionflags	@"SHF_NOTE_NV_TKINFO"
	.tkinfo
        /*0018*/ 	.word	0x00000002
        /*0030*/ 	.string	""
        /*0030*/ 	.string	"ptxas"
        /*0030*/ 	.string	"Cuda compilation tools, release 13.0, V13.0.88"
        /*0030*/ 	.string	"Build cuda_13.0.r13.0/compiler.36424714_0"
        /*0030*/ 	.string	"-arch sm_100 "



//--------------------- .note.nv.cuinfo           --------------------------
	.section	.note.nv.cuinfo,"",@"SHT_NOTE"
	.sectionflags	@"SHF_NOTE_NV_CUINFO"
        /*0018*/ 	.short	0x0002
        /*001a*/ 	.short	0x005a
        /*001c*/ 	.short	0x0082
	.zero		2


//--------------------- .nv.info                  --------------------------
	.section	.nv.info,"",@"SHT_CUDA_INFO"
	.align	4


	//----- nvinfo : EIATTR_REGCOUNT
	.align		4
        /*0000*/ 	.byte	0x04, 0x2f
        /*0002*/ 	.short	(.L_1 - .L_0)
	.align		4
.L_0:
        /*0004*/ 	.word	index@(sum_fn)
        /*0008*/ 	.word	0x00000020


	//----- nvinfo : EIATTR_FRAME_SIZE
	.align		4
.L_1:
        /*000c*/ 	.byte	0x04, 0x11
        /*000e*/ 	.short	(.L_3 - .L_2)
	.align		4
.L_2:
        /*0010*/ 	.word	index@(sum_fn)
        /*0014*/ 	.word	0x00000000


	//----- nvinfo : EIATTR_MIN_STACK_SIZE
	.align		4
.L_3:
        /*0018*/ 	.byte	0x04, 0x12
        /*001a*/ 	.short	(.L_5 - .L_4)
	.align		4
.L_4:
        /*001c*/ 	.word	index@(sum_fn)
        /*0020*/ 	.word	0x00000000
.L_5:


//--------------------- .nv.compat                --------------------------
	.section	.nv.compat,"",@"SHT_CUDA_COMPAT_INFO"
	.align	4
        /*0000*/ 	.byte	0x02, 0x09, 0x00, 0x00, 0x02, 0x02, 0x01, 0x00, 0x02, 0x05, 0x05, 0x00, 0x03, 0x07, 0x01, 0x01
        /*0010*/ 	.byte	0x02, 0x03, 0x00, 0x00, 0x02, 0x06, 0x01, 0x00, 0x04, 0x0b, 0x08, 0x00, 0x09, 0x00, 0x00, 0x00
        /*0020*/ 	.byte	0x00, 0x00, 0x00, 0x00


//--------------------- .nv.info.sum_fn           --------------------------
	.section	.nv.info.sum_fn,"",@"SHT_CUDA_INFO"
	.sectionflags	@""
	.align	4


	//----- nvinfo : EIATTR_CUDA_API_VERSION
	.align		4
        /*0000*/ 	.byte	0x04, 0x37
        /*0002*/ 	.short	(.L_7 - .L_6)
.L_6:
        /*0004*/ 	.word	0x00000082


	//----- nvinfo : EIATTR_KPARAM_INFO
	.align		4
.L_7:
        /*0008*/ 	.byte	0x04, 0x17
        /*000a*/ 	.short	(.L_9 - .L_8)
.L_8:
        /*000c*/ 	.word	0x00000000
        /*0010*/ 	.short	0x0003
        /*0012*/ 	.short	0x0014
        /*0014*/ 	.byte	0x00, 0xf0, 0x11, 0x00


	//----- nvinfo : EIATTR_KPARAM_INFO
	.align		4
.L_9:
        /*0018*/ 	.byte	0x04, 0x17
        /*001a*/ 	.short	(.L_11 - .L_10)
.L_10:
        /*001c*/ 	.word	0x00000000
        /*0020*/ 	.short	0x0002
        /*0022*/ 	.short	0x0010
        /*0024*/ 	.byte	0x00, 0xf0, 0x11, 0x00


	//----- nvinfo : EIATTR_KPARAM_INFO
	.align		4
.L_11:
        /*0028*/ 	.byte	0x04, 0x17
        /*002a*/ 	.short	(.L_13 - .L_12)
.L_12:
        /*002c*/ 	.word	0x00000000
        /*0030*/ 	.short	0x0001
        /*0032*/ 	.short	0x0008
        /*0034*/ 	.byte	0x00, 0xf0, 0x21, 0x00


	//----- nvinfo : EIATTR_KPARAM_INFO
	.align		4
.L_13:
        /*0038*/ 	.byte	0x04, 0x17
        /*003a*/ 	.short	(.L_15 - .L_14)
.L_14:
        /*003c*/ 	.word	0x00000000
        /*0040*/ 	.short	0x0000
        /*0042*/ 	.short	0x0000
        /*0044*/ 	.byte	0x00, 0xf0, 0x21, 0x00


	//----- nvinfo : EIATTR_SPARSE_MMA_MASK
	.align		4
.L_15:
        /*0048*/ 	.byte	0x03, 0x50
        /*004a*/ 	.short	0x0000


	//----- nvinfo : EIATTR_MAXREG_COUNT
	.align		4
        /*004c*/ 	.byte	0x03, 0x1b
        /*004e*/ 	.short	0x00ff


	//----- nvinfo : EIATTR_NUM_BARRIERS
	.align		4
        /*0050*/ 	.byte	0x02, 0x4c
        /*0052*/ 	.byte	0x01
	.zero		1


	//----- nvinfo : EIATTR_MERCURY_ISA_VERSION
	.align		4
        /*0054*/ 	.byte	0x03, 0x5f
        /*0056*/ 	.short	0x0101


	//----- nvinfo : EIATTR_COOP_GROUP_MASK_REGIDS
	.align		4
        /*0058*/ 	.byte	0x04, 0x29
        /*005a*/ 	.short	(.L_17 - .L_16)


	//   ....[0]....
.L_16:
        /*005c*/ 	.word	0xffffffff


	//   ....[1]....
        /*0060*/ 	.word	0xffffffff


	//   ....[2]....
        /*0064*/ 	.word	0xffffffff


	//   ....[3]....
        /*0068*/ 	.word	0xffffffff


	//   ....[4]....
        /*006c*/ 	.word	0xffffffff


	//   ....[5]....
        /*0070*/ 	.word	0xffffffff


	//   ....[6]....
        /*0074*/ 	.word	0xffffffff


	//   ....[7]....
        /*0078*/ 	.word	0xffffffff


	//   ....[8]....
        /*007c*/ 	.word	0xffffffff


	//   ....[9]....
        /*0080*/ 	.word	0xffffffff


	//   ....[10]....
        /*0084*/ 	.word	0xffffffff


	//   ....[11]....
        /*0088*/ 	.word	0xffffffff


	//----- nvinfo : EIATTR_COOP_GROUP_INSTR_OFFSETS
	.align		4
.L_17:
        /*008c*/ 	.byte	0x04, 0x28
        /*008e*/ 	.short	(.L_19 - .L_18)


	//   ....[0]....
.L_18:
        /*0090*/ 	.word	0x000003b0


	//   ....[1]....
        /*0094*/ 	.word	0x000003c0


	//   ....[2]....
        /*0098*/ 	.word	0x000003f0


	//   ....[3]....
        /*009c*/ 	.word	0x00000400


	//   ....[4]....
        /*00a0*/ 	.word	0x00000430


	//   ....[5]....
        /*00a4*/ 	.word	0x00000440


	//   ....[6]....
        /*00a8*/ 	.word	0x00000480


	//   ....[7]....
        /*00ac*/ 	.word	0x000004a0


	//   ....[8]....
        /*00b0*/ 	.word	0x000004e0


	//   ....[9]....
        /*00b4*/ 	.word	0x000004f0


	//   ....[10]....
        /*00b8*/ 	.word	0x00000590


	//   ....[11]....
        /*00bc*/ 	.word	0x000005d0


	//----- nvinfo : EIATTR_VRC_CTA_INIT_COUNT
	.align		4
.L_19:
        /*00c0*/ 	.byte	0x02, 0x4a
	.zero		1
	.zero		1


	//----- nvinfo : EIATTR_EXIT_INSTR_OFFSETS
	.align		4
        /*00c4*/ 	.byte	0x04, 0x1c
        /*00c6*/ 	.short	(.L_21 - .L_20)


	//   ....[0]....
.L_20:
        /*00c8*/ 	.word	0x00000680


	//   ....[1]....
        /*00cc*/ 	.word	0x000006d0


	//----- nvinfo : EIATTR_MAX_THREADS
	.align		4
.L_21:
        /*00d0*/ 	.byte	0x04, 0x05
        /*00d2*/ 	.short	(.L_23 - .L_22)
.L_22:
        /*00d4*/ 	.word	0x00000080
        /*00d8*/ 	.word	0x00000001
        /*00dc*/ 	.word	0x00000001


	//----- nvinfo : EIATTR_CBANK_PARAM_SIZE
	.align		4
.L_23:
        /*00e0*/ 	.byte	0x03, 0x19
        /*00e2*/ 	.short	0x0018


	//----- nvinfo : EIATTR_PARAM_CBANK
	.align		4
        /*00e4*/ 	.byte	0x04, 0x0a
        /*00e6*/ 	.short	(.L_25 - .L_24)
	.align		4
.L_24:
        /*00e8*/ 	.word	index@(.nv.constant0.sum_fn)
        /*00ec*/ 	.short	0x0380
        /*00ee*/ 	.short	0x0018


	//----- nvinfo : EIATTR_SW_WAR
	.align		4
.L_25:
        /*00f0*/ 	.byte	0x04, 0x36
        /*00f2*/ 	.short	(.L_27 - .L_26)
.L_26:
        /*00f4*/ 	.word	0x00000008
.L_27:


//--------------------- .nv.callgraph             --------------------------
	.section	.nv.callgraph,"",@"SHT_CUDA_CALLGRAPH"
	.align	4
	.sectionentsize	8
	.align		4
        /*0000*/ 	.word	0x00000000
	.align		4
        /*0004*/ 	.word	0xffffffff
	.align		4
        /*0008*/ 	.word	0x00000000
	.align		4
        /*000c*/ 	.word	0xfffffffe
	.align		4
        /*0010*/ 	.word	0x00000000
	.align		4
        /*0014*/ 	.word	0xfffffffd
	.align		4
        /*0018*/ 	.word	0x00000000
	.align		4
        /*001c*/ 	.word	0xfffffffc


//--------------------- .text.sum_fn              --------------------------
	.section	.text.sum_fn,"ax",@progbits
	.align	128
.text.sum_fn:
        .type           sum_fn,@function
        .size           sum_fn,(.L_x_1 - sum_fn)
        .other          sum_fn,@"STO_CUDA_ENTRY STV_DEFAULT"
sum_fn:
[----:B------:R-:W-:Y:S01]  /*0000*/  LDC R1, c[0x0][0x37c] ;  /* 0x0000df00ff017b82 */ /* 0x000fe20000000800 */
[----:B------:R-:W0:Y:S01]  /*0010*/  S2R R0, SR_CTAID.X ;  /* 0x0000000000007919 */ /* 0x000e220000002500 */
[----:B------:R-:W1:Y:S06]  /*0020*/  LDCU UR4, c[0x0][0x394] ;  /* 0x00007280ff0477ac */ /* 0x000e6c0008000800 */
[----:B------:R-:W0:Y:S01]  /*0030*/  LDC.64 R2, c[0x0][0x380] ;  /* 0x0000e000ff027b82 */ /* 0x000e220000000a00 */
[----:B------:R-:W2:Y:S01]  /*0040*/  S2R R11, SR_TID.X ;  /* 0x00000000000b7919 */ /* 0x000ea20000002100 */
[----:B------:R-:W3:Y:S01]  /*0050*/  LDCU.64 UR6, c[0x0][0x358] ;  /* 0x00006b00ff0677ac */ /* 0x000ee20008000a00 */
[----:B-1----:R-:W-:-:S06]  /*0060*/  USHF.L.U32 UR4, UR4, 0x3, URZ ;  /* 0x0000000304047899 */ /* 0x002fcc00080006ff */
[----:B0-----:R-:W-:Y:S01]  /*0070*/  IMAD.WIDE R2, R0, UR4, R2 ;  /* 0x0000000400027c25 */ /* 0x001fe2000f8e0202 */
[C---:B--2---:R-:W-:Y:S02]  /*0080*/  LOP3.LUT R9, R11.reuse, 0x80, RZ, 0xfc, !PT ;  /* 0x000000800b097812 */ /* 0x044fe400078efcff */
[C---:B------:R-:W-:Y:S01]  /*0090*/  LOP3.LUT R25, R11.reuse, 0x100, RZ, 0xfc, !PT ;  /* 0x000001000b197812 */ /* 0x040fe200078efcff */
[C---:B------:R-:W-:Y:S01]  /*00a0*/  IMAD.WIDE R6, R11.reuse, 0x4, R2 ;  /* 0x000000040b067825 */ /* 0x040fe200078e0202 */
[----:B------:R-:W-:-:S03]  /*00b0*/  LOP3.LUT R21, R11, 0x180, RZ, 0xfc, !PT ;  /* 0x000001800b157812 */ /* 0x000fc600078efcff */
[--C-:B------:R-:W-:Y:S01]  /*00c0*/  IMAD.WIDE R8, R9, 0x4, R2.reuse ;  /* 0x0000000409087825 */ /* 0x100fe200078e0202 */
[----:B---3--:R-:W2:Y:S03]  /*00d0*/  LDG.E R18, desc[UR6][R6.64] ;  /* 0x0000000606127981 */ /* 0x008ea6000c1e1900 */
[----:B------:R-:W-:Y:S01]  /*00e0*/  IMAD.WIDE R24, R25, 0x4, R2 ;  /* 0x0000000419187825 */ /* 0x000fe200078e0202 */
[----:B------:R0:W3:Y:S01]  /*00f0*/  LDG.E R17, desc[UR6][R6.64+0x1000] ;  /* 0x0010000606117981 */ /* 0x0000e2000c1e1900 */
[----:B------:R-:W-:-:S03]  /*0100*/  LOP3.LUT R5, R11, 0x200, RZ, 0xfc, !PT ;  /* 0x000002000b057812 */ /* 0x000fc600078efcff */
[----:B------:R-:W2:Y:S01]  /*0110*/  LDG.E R13, desc[UR6][R8.64] ;  /* 0x00000006080d7981 */ /* 0x000ea2000c1e1900 */
[----:B------:R-:W-:-:S03]  /*0120*/  IMAD.WIDE R20, R21, 0x4, R2 ;  /* 0x0000000415147825 */ /* 0x000fc600078e0202 */
[----:B------:R1:W3:Y:S01]  /*0130*/  LDG.E R10, desc[UR6][R8.64+0x1000] ;  /* 0x00100006080a7981 */ /* 0x0002e2000c1e1900 */
[----:B------:R-:W-:-:S03]  /*0140*/  LOP3.LUT R23, R11, 0x280, RZ, 0xfc, !PT ;  /* 0x000002800b177812 */ /* 0x000fc600078efcff */
[----:B------:R-:W4:Y:S01]  /*0150*/  LDG.E R16, desc[UR6][R24.64] ;  /* 0x0000000618107981 */ /* 0x000f22000c1e1900 */
[----:B------:R-:W-:-:S03]  /*0160*/  IMAD.WIDE R4, R5, 0x4, R2 ;  /* 0x0000000405047825 */ /* 0x000fc600078e0202 */
[----:B------:R-:W5:Y:S01]  /*0170*/  LDG.E R15, desc[UR6][R24.64+0x1000] ;  /* 0x00100006180f7981 */ /* 0x000f62000c1e1900 */
[----:B------:R-:W-:-:S03]  /*0180*/  LOP3.LUT R27, R11, 0x300, RZ, 0xfc, !PT ;  /* 0x000003000b1b7812 */ /* 0x000fc600078efcff */
[----:B------:R-:W5:Y:S01]  /*0190*/  LDG.E R14, desc[UR6][R20.64] ;  /* 0x00000006140e7981 */ /* 0x000f62000c1e1900 */
[----:B0-----:R-:W-:-:S03]  /*01a0*/  IMAD.WIDE R6, R23, 0x4, R2 ;  /* 0x0000000417067825 */ /* 0x001fc600078e0202 */
[----:B------:R-:W5:Y:S01]  /*01b0*/  LDG.E R19, desc[UR6][R20.64+0x1000] ;  /* 0x0010000614137981 */ /* 0x000f62000c1e1900 */
[----:B------:R-:W-:-:S03]  /*01c0*/  LOP3.LUT R29, R11, 0x380, RZ, 0xfc, !PT ;  /* 0x000003800b1d7812 */ /* 0x000fc600078efcff */
[----:B------:R-:W5:Y:S01]  /*01d0*/  LDG.E R22, desc[UR6][R4.64] ;  /* 0x0000000604167981 */ /* 0x000f62000c1e1900 */
[----:B-1----:R-:W-:-:S03]  /*01e0*/  IMAD.WIDE R8, R27, 0x4, R2 ;  /* 0x000000041b087825 */ /* 0x002fc600078e0202 */
[----:B------:R-:W5:Y:S01]  /*01f0*/  LDG.E R23, desc[UR6][R4.64+0x1000] ;  /* 0x0010000604177981 */ /* 0x000f62000c1e1900 */
[----:B------:R-:W-:-:S03]  /*0200*/  IMAD.WIDE R2, R29, 0x4, R2 ;  /* 0x000000041d027825 */ /* 0x000fc600078e0202 */
[----:B------:R-:W5:Y:S04]  /*0210*/  LDG.E R24, desc[UR6][R6.64] ;  /* 0x0000000606187981 */ /* 0x000f68000c1e1900 */
[----:B------:R-:W5:Y:S04]  /*0220*/  LDG.E R25, desc[UR6][R6.64+0x1000] ;  /* 0x0010000606197981 */ /* 0x000f68000c1e1900 */
[----:B------:R-:W5:Y:S04]  /*0230*/  LDG.E R26, desc[UR6][R8.64] ;  /* 0x00000006081a7981 */ /* 0x000f68000c1e1900 */
[----:B------:R-:W5:Y:S04]  /*0240*/  LDG.E R21, desc[UR6][R8.64+0x1000] ;  /* 0x0010000608157981 */ /* 0x000f68000c1e1900 */
[----:B------:R-:W5:Y:S04]  /*0250*/  LDG.E R20, desc[UR6][R2.64] ;  /* 0x0000000602147981 */ /* 0x000f68000c1e1900 */
[----:B------:R-:W5:Y:S01]  /*0260*/  LDG.E R27, desc[UR6][R2.64+0x1000] ;  /* 0x00100006021b7981 */ /* 0x000f62000c1e1900 */
[----:B------:R-:W0:Y:S01]  /*0270*/  S2UR UR5, SR_CgaCtaId ;  /* 0x00000000000579c3 */ /* 0x000e220000008800 */
[----:B------:R-:W-:Y:S01]  /*0280*/  UMOV UR4, 0x400 ;  /* 0x0000040000047882 */ /* 0x000fe20000000000 */
[----:B------:R-:W-:-:S02]  /*0290*/  LOP3.LUT P0, RZ, R11, 0x1f, RZ, 0xc0, !PT ;  /* 0x0000001f0bff7812 */ /* 0x000fc4000780c0ff */
[----:B------:R-:W-:Y:S01]  /*02a0*/  ISETP.GE.AND P1, PT, R11, 0x8, PT ;  /* 0x000000080b00780c */ /* 0x000fe20003f26270 */
[----:B0-----:R-:W-:Y:S01]  /*02b0*/  ULEA UR4, UR5, UR4, 0x18 ;  /* 0x0000000405047291 */ /* 0x001fe2000f8ec0ff */
[----:B------:R-:W0:Y:S01]  /*02c0*/  LDCU UR5, c[0x0][0x390] ;  /* 0x00007200ff0577ac */ /* 0x000e220008000800 */
[----:B--2---:R-:W-:Y:S01]  /*02d0*/  FADD R13, R18, R13 ;  /* 0x0000000d120d7221 */ /* 0x004fe20000000000 */
[----:B---3--:R-:W-:-:S03]  /*02e0*/  FADD R10, R17, R10 ;  /* 0x0000000a110a7221 */ /* 0x008fc60000000000 */
[----:B----4-:R-:W-:Y:S01]  /*02f0*/  FADD R13, R16, R13 ;  /* 0x0000000d100d7221 */ /* 0x010fe20000000000 */
[----:B-----5:R-:W-:-:S03]  /*0300*/  FADD R10, R15, R10 ;  /* 0x0000000a0f0a7221 */ /* 0x020fc60000000000 */
[----:B------:R-:W-:Y:S01]  /*0310*/  FADD R13, R14, R13 ;  /* 0x0000000d0e0d7221 */ /* 0x000fe20000000000 */
[----:B------:R-:W-:-:S03]  /*0320*/  FADD R10, R19, R10 ;  /* 0x0000000a130a7221 */ /* 0x000fc60000000000 */
[----:B------:R-:W-:Y:S01]  /*0330*/  FADD R13, R22, R13 ;  /* 0x0000000d160d7221 */ /* 0x000fe20000000000 */
[----:B------:R-:W-:-:S03]  /*0340*/  FADD R10, R23, R10 ;  /* 0x0000000a170a7221 */ /* 0x000fc60000000000 */
[----:B------:R-:W-:Y:S01]  /*0350*/  FADD R13, R24, R13 ;  /* 0x0000000d180d7221 */ /* 0x000fe20000000000 */
[----:B------:R-:W-:-:S03]  /*0360*/  FADD R10, R25, R10 ;  /* 0x0000000a190a7221 */ /* 0x000fc60000000000 */
[----:B------:R-:W-:Y:S01]  /*0370*/  FADD R13, R26, R13 ;  /* 0x0000000d1a0d7221 */ /* 0x000fe20000000000 */
[----:B------:R-:W-:-:S03]  /*0380*/  FADD R10, R21, R10 ;  /* 0x0000000a150a7221 */ /* 0x000fc60000000000 */
[----:B------:R-:W-:Y:S01]  /*0390*/  FADD R13, R20, R13 ;  /* 0x0000000d140d7221 */ /* 0x000fe20000000000 */
[----:B------:R-:W-:-:S04]  /*03a0*/  FADD R10, R27, R10 ;  /* 0x0000000a1b0a7221 */ /* 0x000fc80000000000 */
[----:B------:R-:W1:Y:S04]  /*03b0*/  SHFL.BFLY PT, R2, R13, 0x10, 0x1f ;  /* 0x0e001f000d027f89 */ /* 0x000e6800000e0000 */
[----:B------:R-:W2:Y:S01]  /*03c0*/  SHFL.BFLY PT, R3, R10, 0x10, 0x1f ;  /* 0x0e001f000a037f89 */ /* 0x000ea200000e0000 */
[----:B-1----:R-:W-:Y:S01]  /*03d0*/  FADD R2, R13, R2 ;  /* 0x000000020d027221 */ /* 0x002fe20000000000 */
[----:B--2---:R-:W-:-:S04]  /*03e0*/  FADD R6, R10, R3 ;  /* 0x000000030a067221 */ /* 0x004fc80000000000 */
[----:B------:R-:W1:Y:S04]  /*03f0*/  SHFL.BFLY PT, R3, R2, 0x8, 0x1f ;  /* 0x0d001f0002037f89 */ /* 0x000e6800000e0000 */
[----:B------:R-:W2:Y:S01]  /*0400*/  SHFL.BFLY PT, R5, R6, 0x8, 0x1f ;  /* 0x0d001f0006057f89 */ /* 0x000ea200000e0000 */
[----:B-1----:R-:W-:Y:S01]  /*0410*/  FADD R3, R2, R3 ;  /* 0x0000000302037221 */ /* 0x002fe20000000000 */
[----:B--2---:R-:W-:-:S04]  /*0420*/  FADD R7, R6, R5 ;  /* 0x0000000506077221 */ /* 0x004fc80000000000 */
[----:B------:R-:W1:Y:S04]  /*0430*/  SHFL.BFLY PT, R4, R3, 0x4, 0x1f ;  /* 0x0c801f0003047f89 */ /* 0x000e6800000e0000 */
[----:B------:R-:W2:Y:S01]  /*0440*/  SHFL.BFLY PT, R8, R7, 0x4, 0x1f ;  /* 0x0c801f0007087f89 */ /* 0x000ea200000e0000 */
[----:B-1----:R-:W-:Y:S01]  /*0450*/  FADD R4, R3, R4 ;  /* 0x0000000403047221 */ /* 0x002fe20000000000 */
[----:B------:R-:W-:Y:S01]  /*0460*/  SHF.R.U32.HI R3, RZ, 0x5, R11 ;  /* 0x00000005ff037819 */ /* 0x000fe2000001160b */
[----:B--2---:R-:W-:-:S03]  /*0470*/  FADD R8, R7, R8 ;  /* 0x0000000807087221 */ /* 0x004fc60000000000 */
[----:B------:R-:W1:Y:S01]  /*0480*/  SHFL.BFLY PT, R5, R4, 0x2, 0x1f ;  /* 0x0c401f0004057f89 */ /* 0x000e6200000e0000 */
[----:B------:R-:W-:-:S03]  /*0490*/  LEA R3, R3, UR4, 0x2 ;  /* 0x0000000403037c11 */ /* 0x000fc6000f8e10ff */
[----:B------:R-:W2:Y:S01]  /*04a0*/  SHFL.BFLY PT, R9, R8, 0x2, 0x1f ;  /* 0x0c401f0008097f89 */ /* 0x000ea200000e0000 */
[----:B-1----:R-:W-:Y:S01]  /*04b0*/  FADD R5, R4, R5 ;  /* 0x0000000504057221 */ /* 0x002fe20000000000 */
[----:B------:R-:W-:Y:S01]  /*04c0*/  LEA R4, R11, UR4, 0x2 ;  /* 0x000000040b047c11 */ /* 0x000fe2000f8e10ff */
[----:B--2---:R-:W-:-:S03]  /*04d0*/  FADD R9, R8, R9 ;  /* 0x0000000908097221 */ /* 0x004fc60000000000 */
[----:B------:R-:W1:Y:S04]  /*04e0*/  SHFL.BFLY PT, R2, R5, 0x1, 0x1f ;  /* 0x0c201f0005027f89 */ /* 0x000e6800000e0000 */
[----:B------:R-:W2:Y:S01]  /*04f0*/  SHFL.BFLY PT, R6, R9, 0x1, 0x1f ;  /* 0x0c201f0009067f89 */ /* 0x000ea200000e0000 */
[----:B-1----:R-:W-:Y:S01]  /*0500*/  FADD R2, R5, R2 ;  /* 0x0000000205027221 */ /* 0x002fe20000000000 */
[----:B--2---:R-:W-:-:S04]  /*0510*/  FADD R6, R9, R6 ;  /* 0x0000000609067221 */ /* 0x004fc80000000000 */
[----:B------:R-:W-:Y:S04]  /*0520*/  @!P0 STS [R3], R2 ;  /* 0x0000000203008388 */ /* 0x000fe80000000800 */
[----:B------:R1:W-:Y:S01]  /*0530*/  @!P0 STS [R3+0x10], R6 ;  /* 0x0000100603008388 */ /* 0x0003e20000000800 */
[----:B------:R-:W-:Y:S01]  /*0540*/  BAR.SYNC.DEFER_BLOCKING 0x0 ;  /* 0x0000000000007b1d */ /* 0x000fe20000010000 */
[----:B------:R-:W-:-:S04]  /*0550*/  LOP3.LUT P0, RZ, R11, 0x3, RZ, 0xc0, !PT ;  /* 0x000000030bff7812 */ /* 0x000fc8000780c0ff */
[C---:B------:R-:W-:Y:S02]  /*0560*/  ISETP.LT.AND P0, PT, R11.reuse, 0x8, !P0 ;  /* 0x000000080b00780c */ /* 0x040fe40004701270 */
[----:B-1----:R-:W-:Y:S01]  /*0570*/  LOP3.LUT R3, R11, 0x1, RZ, 0xc0, !PT ;  /* 0x000000010b037812 */ /* 0x002fe200078ec0ff */
[----:B------:R-:W1:Y:S04]  /*0580*/  @!P1 LDS R12, [R4] ;  /* 0x00000000040c9984 */ /* 0x000e680000000800 */
[----:B-1----:R-:W1:Y:S02]  /*0590*/  SHFL.BFLY PT, R5, R12, 0x2, 0x1f ;  /* 0x0c401f000c057f89 */ /* 0x002e6400000e0000 */
[----:B-1----:R-:W-:Y:S01]  /*05a0*/  FADD R7, R12, R5 ;  /* 0x000000050c077221 */ /* 0x002fe20000000000 */
[----:B------:R-:W-:-:S02]  /*05b0*/  LEA R5, R0, R3, 0x1 ;  /* 0x0000000300057211 */ /* 0x000fc400078e08ff */
[----:B------:R-:W-:Y:S02]  /*05c0*/  LEA R0, R3, UR4, 0x2 ;  /* 0x0000000403007c11 */ /* 0x000fe4000f8e10ff */
[----:B------:R-:W1:Y:S02]  /*05d0*/  SHFL.BFLY PT, R8, R7, 0x1, 0x1f ;  /* 0x0c201f0007087f89 */ /* 0x000e6400000e0000 */
[----:B-1----:R-:W-:-:S05]  /*05e0*/  FADD R9, R7, R8 ;  /* 0x0000000807097221 */ /* 0x002fca0000000000 */
[----:B------:R-:W-:Y:S01]  /*05f0*/  @P0 STS [R4], R9 ;  /* 0x0000000904000388 */ /* 0x000fe20000000800 */
[----:B------:R-:W-:Y:S01]  /*0600*/  BAR.SYNC.DEFER_BLOCKING 0x0 ;  /* 0x0000000000007b1d */ /* 0x000fe20000010000 */
[----:B0-----:R-:W-:-:S04]  /*0610*/  ISETP.GE.AND P0, PT, R5, UR5, PT ;  /* 0x0000000505007c0c */ /* 0x001fc8000bf06270 */
[----:B------:R-:W-:Y:S01]  /*0620*/  ISETP.LT.U32.AND P0, PT, R11, 0x2, !P0 ;  /* 0x000000020b00780c */ /* 0x000fe20004701070 */
[----:B------:R-:W-:Y:S04]  /*0630*/  LDS R14, [UR4] ;  /* 0x00000004ff0e7984 */ /* 0x000fe80008000800 */
[----:B------:R-:W0:Y:S01]  /*0640*/  LDS R15, [UR4+0x10] ;  /* 0x00001004ff0f7984 */ /* 0x000e220008000800 */
[----:B------:R-:W-:Y:S06]  /*0650*/  BAR.SYNC.DEFER_BLOCKING 0x0 ;  /* 0x0000000000007b1d */ /* 0x000fec0000010000 */
[----:B0-----:R0:W-:Y:S02]  /*0660*/  STS.64 [UR4], R14 ;  /* 0x0000000eff007988 */ /* 0x0011e40008000a04 */
[----:B------:R-:W-:Y:S06]  /*0670*/  BAR.SYNC.DEFER_BLOCKING 0x0 ;  /* 0x0000000000007b1d */ /* 0x000fec0000010000 */
[----:B------:R-:W-:Y:S05]  /*0680*/  @!P0 EXIT ;  /* 0x000000000000894d */ /* 0x000fea0003800000 */
[----:B------:R-:W1:Y:S01]  /*0690*/  LDS R7, [R0] ;  /* 0x0000000000077984 */ /* 0x000e620000000800 */
[----:B------:R-:W2:Y:S02]  /*06a0*/  LDC.64 R2, c[0x0][0x388] ;  /* 0x0000e200ff027b82 */ /* 0x000ea40000000a00 */
[----:B--2---:R-:W-:-:S05]  /*06b0*/  IMAD.WIDE R2, R5, 0x4, R2 ;  /* 0x0000000405027825 */ /* 0x004fca00078e0202 */
[----:B-1----:R-:W-:Y:S01]  /*06c0*/  STG.E desc[UR6][R2.64], R7 ;  /* 0x0000000702007986 */ /* 0x002fe2000c101906 */
[----:B------:R-:W-:Y:S05]  /*06d0*/  EXIT ;  /* 0x000000000000794d */ /* 0x000fea0003800000 */
.L_x_0:
[----:B------:R-:W-:-:S00]  /*06e0*/  BRA `(.L_x_0) ;  /* 0xfffffffc00fc7947 */ /* 0x000fc0000383ffff */
[----:B------:R-:W-:-:S00]  /*06f0*/  NOP ;  /* 0x0000000000007918 */ /* 0x000fc00000000000 */
        /* <DEDUP_REMOVED lines=8> */
.L_x_1:


//--------------------- .nv.shared.sum_fn         --------------------------
	.section	.nv.shared.sum_fn,"aw",@nobits
	.sectionflags	@""
	.align	16
	.zero		1024


//--------------------- .nv.shared.reserved.0     --------------------------
	.section	.nv.shared.reserved.0,"aw",@nobits
	.weak		__nv_reservedSMEM_offset_0_alias
	.size		__nv_reservedSMEM_offset_0_alias, 0, 64
	.other		__nv_reservedSMEM_offset_0_alias,@"STO_CUDA_RESERVED_SHARED STV_DEFAULT"
__nv_reservedSMEM_offset_0_alias:
	.zero		0
	.zero		64


//--------------------- .nv.constant0.sum_fn      --------------------------
	.section	.nv.constant0.sum_fn,"a",@progbits
	.sectionflags	@""
	.align	4
.nv.constant0.sum_fn:
	.zero		920


//--------------------- SYMBOLS --------------------------

	.type		.nv.reservedSmem.offset0,@object
	.size		.nv.reservedSmem.offset0,0x4
	.type		.nv.reservedSmem.cap,@object
	.size		.nv.reservedSmem.cap,0x4
